//
// Generated by NVIDIA NVVM Compiler
//
// Compiler Build ID: CL-36424714
// Cuda compilation tools, release 13.0, V13.0.88
// Based on NVVM 20.0.0
//

.version 9.0
.target sm_100
.address_size 64

	// .globl	_Z6kerneliP6SpherePf

.visible .entry _Z6kerneliP6SpherePf(
	.param .u32 _Z6kerneliP6SpherePf_param_0,
	.param .u64 .ptr .align 1 _Z6kerneliP6SpherePf_param_1,
	.param .u64 .ptr .align 1 _Z6kerneliP6SpherePf_param_2
)
{
	.reg .pred 	%p<10>;
	.reg .b32 	%r<24>;
	.reg .b32 	%f<159>;
	.reg .b64 	%rd<11>;

	ld.param.u32 	%r5, [_Z6kerneliP6SpherePf_param_0];
	ld.param.u64 	%rd5, [_Z6kerneliP6SpherePf_param_1];
	ld.param.u64 	%rd4, [_Z6kerneliP6SpherePf_param_2];
	cvta.to.global.u64 	%rd6, %rd5;
	mov.u32 	%r6, %tid.x;
	mov.u32 	%r7, %ctaid.x;
	mov.u32 	%r8, %ntid.x;
	mad.lo.s32 	%r9, %r7, %r8, %r6;
	mov.u32 	%r10, %tid.y;
	mov.u32 	%r11, %ctaid.y;
	mov.u32 	%r12, %ntid.y;
	mad.lo.s32 	%r13, %r11, %r12, %r10;
	mov.u32 	%r14, %nctaid.x;
	mul.lo.s32 	%r15, %r14, %r8;
	mad.lo.s32 	%r1, %r15, %r13, %r9;
	shr.u32 	%r16, %r5, 31;
	add.s32 	%r17, %r5, %r16;
	shr.s32 	%r18, %r17, 1;
	sub.s32 	%r19, %r9, %r18;
	cvt.rn.f32.s32 	%f1, %r19;
	sub.s32 	%r20, %r13, %r18;
	cvt.rn.f32.s32 	%f2, %r20;
	add.s64 	%rd10, %rd6, 56;
	mov.f32 	%f139, 0f00000000;
	mov.f32 	%f140, 0fC7C34F80;
	mov.b32 	%r23, 0;
	mov.f32 	%f138, %f139;
	mov.f32 	%f137, %f139;
$L__BB0_1:
	ld.global.f32 	%f68, [%rd10+-40];
	sub.f32 	%f69, %f1, %f68;
	ld.global.f32 	%f70, [%rd10+-36];
	sub.f32 	%f71, %f2, %f70;
	mul.f32 	%f8, %f69, %f69;
	mul.f32 	%f9, %f71, %f71;
	add.f32 	%f72, %f8, %f9;
	ld.global.f32 	%f73, [%rd10+-44];
	mul.f32 	%f10, %f73, %f73;
	setp.geu.f32 	%p1, %f72, %f10;
	mov.f32 	%f136, 0fC7C34F80;
	@%p1 bra 	$L__BB0_3;
	sub.f32 	%f74, %f10, %f8;
	sub.f32 	%f75, %f74, %f9;
	sqrt.rn.f32 	%f76, %f75;
	sqrt.rn.f32 	%f77, %f10;
	div.rn.f32 	%f135, %f76, %f77;
	ld.global.f32 	%f78, [%rd10+-32];
	add.f32 	%f136, %f76, %f78;
$L__BB0_3:
	setp.leu.f32 	%p2, %f136, %f140;
	@%p2 bra 	$L__BB0_5;
	ld.global.f32 	%f79, [%rd10+-56];
	mul.f32 	%f137, %f135, %f79;
	ld.global.f32 	%f80, [%rd10+-48];
	mul.f32 	%f138, %f135, %f80;
	ld.global.f32 	%f81, [%rd10+-52];
	mul.f32 	%f139, %f135, %f81;
	mov.f32 	%f140, %f136;
$L__BB0_5:
	ld.global.f32 	%f83, [%rd10+-12];
	sub.f32 	%f84, %f1, %f83;
	ld.global.f32 	%f85, [%rd10+-8];
	sub.f32 	%f86, %f2, %f85;
	mul.f32 	%f22, %f84, %f84;
	mul.f32 	%f23, %f86, %f86;
	add.f32 	%f87, %f22, %f23;
	ld.global.f32 	%f88, [%rd10+-16];
	mul.f32 	%f24, %f88, %f88;
	setp.geu.f32 	%p3, %f87, %f24;
	mov.f32 	%f142, 0fC7C34F80;
	@%p3 bra 	$L__BB0_7;
	sub.f32 	%f89, %f24, %f22;
	sub.f32 	%f90, %f89, %f23;
	sqrt.rn.f32 	%f91, %f90;
	sqrt.rn.f32 	%f92, %f24;
	div.rn.f32 	%f135, %f91, %f92;
	ld.global.f32 	%f93, [%rd10+-4];
	add.f32 	%f142, %f91, %f93;
$L__BB0_7:
	setp.leu.f32 	%p4, %f142, %f140;
	@%p4 bra 	$L__BB0_9;
	ld.global.f32 	%f94, [%rd10+-28];
	mul.f32 	%f137, %f135, %f94;
	ld.global.f32 	%f95, [%rd10+-20];
	mul.f32 	%f138, %f135, %f95;
	ld.global.f32 	%f96, [%rd10+-24];
	mul.f32 	%f139, %f135, %f96;
	mov.f32 	%f140, %f142;
$L__BB0_9:
	ld.global.f32 	%f98, [%rd10+16];
	sub.f32 	%f99, %f1, %f98;
	ld.global.f32 	%f100, [%rd10+20];
	sub.f32 	%f101, %f2, %f100;
	mul.f32 	%f36, %f99, %f99;
	mul.f32 	%f37, %f101, %f101;
	add.f32 	%f102, %f36, %f37;
	ld.global.f32 	%f103, [%rd10+12];
	mul.f32 	%f38, %f103, %f103;
	setp.geu.f32 	%p5, %f102, %f38;
	mov.f32 	%f148, 0fC7C34F80;
	@%p5 bra 	$L__BB0_11;
	sub.f32 	%f104, %f38, %f36;
	sub.f32 	%f105, %f104, %f37;
	sqrt.rn.f32 	%f106, %f105;
	sqrt.rn.f32 	%f107, %f38;
	div.rn.f32 	%f135, %f106, %f107;
	ld.global.f32 	%f108, [%rd10+24];
	add.f32 	%f148, %f106, %f108;
$L__BB0_11:
	setp.leu.f32 	%p6, %f148, %f140;
	@%p6 bra 	$L__BB0_13;
	ld.global.f32 	%f109, [%rd10];
	mul.f32 	%f137, %f135, %f109;
	ld.global.f32 	%f110, [%rd10+8];
	mul.f32 	%f138, %f135, %f110;
	ld.global.f32 	%f111, [%rd10+4];
	mul.f32 	%f139, %f135, %f111;
	mov.f32 	%f140, %f148;
$L__BB0_13:
	ld.global.f32 	%f113, [%rd10+44];
	sub.f32 	%f114, %f1, %f113;
	ld.global.f32 	%f115, [%rd10+48];
	sub.f32 	%f116, %f2, %f115;
	mul.f32 	%f50, %f114, %f114;
	mul.f32 	%f51, %f116, %f116;
	add.f32 	%f117, %f50, %f51;
	ld.global.f32 	%f118, [%rd10+40];
	mul.f32 	%f52, %f118, %f118;
	setp.geu.f32 	%p7, %f117, %f52;
	mov.f32 	%f154, 0fC7C34F80;
	@%p7 bra 	$L__BB0_15;
	sub.f32 	%f119, %f52, %f50;
	sub.f32 	%f120, %f119, %f51;
	sqrt.rn.f32 	%f121, %f120;
	sqrt.rn.f32 	%f122, %f52;
	div.rn.f32 	%f135, %f121, %f122;
	ld.global.f32 	%f123, [%rd10+52];
	add.f32 	%f154, %f121, %f123;
$L__BB0_15:
	setp.leu.f32 	%p8, %f154, %f140;
	@%p8 bra 	$L__BB0_17;
	ld.global.f32 	%f124, [%rd10+28];
	mul.f32 	%f137, %f135, %f124;
	ld.global.f32 	%f125, [%rd10+36];
	mul.f32 	%f138, %f135, %f125;
	ld.global.f32 	%f126, [%rd10+32];
	mul.f32 	%f139, %f135, %f126;
	mov.f32 	%f140, %f154;
$L__BB0_17:
	add.s32 	%r23, %r23, 4;
	add.s64 	%rd10, %rd10, 112;
	setp.ne.s32 	%p9, %r23, 20;
	@%p9 bra 	$L__BB0_1;
	cvta.to.global.u64 	%rd7, %rd4;
	mul.f32 	%f127, %f137, 0f437F0000;
	shl.b32 	%r21, %r1, 2;
	mul.wide.s32 	%rd8, %r21, 4;
	add.s64 	%rd9, %rd7, %rd8;
	st.global.f32 	[%rd9], %f127;
	mul.f32 	%f128, %f138, 0f437F0000;
	st.global.f32 	[%rd9+4], %f128;
	mul.f32 	%f129, %f139, 0f437F0000;
	st.global.f32 	[%rd9+8], %f129;
	mov.b32 	%r22, 1132396544;
	st.global.u32 	[%rd9+12], %r22;
	ret;

}


// ===== COMPILED SASS (sm_100) =====

	.target	sm_100

	.elftype	@"ET_EXEC"


//--------------------- .note.nv.tkinfo           --------------------------
	.section	.note.nv.tkinfo,"",@"SHT_NOTE"
	.sectionflags	@"SHF_NOTE_NV_TKINFO"
	.tkinfo
        /*0018*/ 	.word	0x00000002
        /*0030*/ 	.string	""
        /*0030*/ 	.string	"ptxas"
        /*0030*/ 	.string	"Cuda compilation tools, release 13.0, V13.0.88"
        /*0030*/ 	.string	"Build cuda_13.0.r13.0/compiler.36424714_0"
        /*0030*/ 	.string	"-arch sm_100 -m 64 "



//--------------------- .note.nv.cuinfo           --------------------------
	.section	.note.nv.cuinfo,"",@"SHT_NOTE"
	.sectionflags	@"SHF_NOTE_NV_CUINFO"
        /*0018*/ 	.short	0x0002
        /*001a*/ 	.short	0x0064
        /*001c*/ 	.short	0x0082
	.zero		2


//--------------------- .nv.info                  --------------------------
	.section	.nv.info,"",@"SHT_CUDA_INFO"
	.align	4


	//----- nvinfo : EIATTR_REGCOUNT
	.align		4
        /*0000*/ 	.byte	0x04, 0x2f
        /*0002*/ 	.short	(.L_1 - .L_0)
	.align		4
.L_0:
        /*0004*/ 	.word	index@(_Z6kerneliP6SpherePf)
        /*0008*/ 	.word	0x00000017


	//----- nvinfo : EIATTR_FRAME_SIZE
	.align		4
.L_1:
        /*000c*/ 	.byte	0x04, 0x11
        /*000e*/ 	.short	(.L_3 - .L_2)
	.align		4
.L_2:
        /*0010*/ 	.word	index@($__internal_1_$__cuda_sm3x_div_rn_noftz_f32_slowpath)
        /*0014*/ 	.word	0x00000000


	//----- nvinfo : EIATTR_FRAME_SIZE
	.align		4
.L_3:
        /*0018*/ 	.byte	0x04, 0x11
        /*001a*/ 	.short	(.L_5 - .L_4)
	.align		4
.L_4:
        /*001c*/ 	.word	index@($__internal_0_$__cuda_sm20_sqrt_rn_f32_slowpath)
        /*0020*/ 	.word	0x00000000


	//----- nvinfo : EIATTR_FRAME_SIZE
	.align		4
.L_5:
        /*0024*/ 	.byte	0x04, 0x11
        /*0026*/ 	.short	(.L_7 - .L_6)
	.align		4
.L_6:
        /*0028*/ 	.word	index@(_Z6kerneliP6SpherePf)
        /*002c*/ 	.word	0x00000000


	//----- nvinfo : EIATTR_MIN_STACK_SIZE
	.align		4
.L_7:
        /*0030*/ 	.byte	0x04, 0x12
        /*0032*/ 	.short	(.L_9 - .L_8)
	.align		4
.L_8:
        /*0034*/ 	.word	index@(_Z6kerneliP6SpherePf)
        /*0038*/ 	.word	0x00000000
.L_9:


//--------------------- .nv.compat                --------------------------
	.section	.nv.compat,"",@"SHT_CUDA_COMPAT_INFO"
	.align	4
        /*0000*/ 	.byte	0x02, 0x09, 0x00, 0x00, 0x02, 0x02, 0x01, 0x00, 0x02, 0x05, 0x05, 0x00, 0x03, 0x07, 0x01, 0x01
        /*0010*/ 	.byte	0x02, 0x03, 0x00, 0x00, 0x02, 0x06, 0x01, 0x00, 0x04, 0x0b, 0x08, 0x00, 0x01, 0x00, 0x00, 0x00
        /*0020*/ 	.byte	0x00, 0x00, 0x00, 0x00


//--------------------- .nv.info._Z6kerneliP6SpherePf --------------------------
	.section	.nv.info._Z6kerneliP6SpherePf,"",@"SHT_CUDA_INFO"
	.sectionflags	@""
	.align	4


	//----- nvinfo : EIATTR_CUDA_API_VERSION
	.align		4
        /*0000*/ 	.byte	0x04, 0x37
        /*0002*/ 	.short	(.L_11 - .L_10)
.L_10:
        /*0004*/ 	.word	0x00000082


	//----- nvinfo : EIATTR_KPARAM_INFO
	.align		4
.L_11:
        /*0008*/ 	.byte	0x04, 0x17
        /*000a*/ 	.short	(.L_13 - .L_12)
.L_12:
        /*000c*/ 	.word	0x00000000
        /*0010*/ 	.short	0x0002
        /*0012*/ 	.short	0x0010
        /*0014*/ 	.byte	0x00, 0xf5, 0x21, 0x00


	//----- nvinfo : EIATTR_KPARAM_INFO
	.align		4
.L_13:
        /*0018*/ 	.byte	0x04, 0x17
        /*001a*/ 	.short	(.L_15 - .L_14)
.L_14:
        /*001c*/ 	.word	0x00000000
        /*0020*/ 	.short	0x0001
        /*0022*/ 	.short	0x0008
        /*0024*/ 	.byte	0x00, 0xf5, 0x21, 0x00


	//----- nvinfo : EIATTR_KPARAM_INFO
	.align		4
.L_15:
        /*0028*/ 	.byte	0x04, 0x17
        /*002a*/ 	.short	(.L_17 - .L_16)
.L_16:
        /*002c*/ 	.word	0x00000000
        /*0030*/ 	.short	0x0000
        /*0032*/ 	.short	0x0000
        /*0034*/ 	.byte	0x00, 0xf0, 0x11, 0x00


	//----- nvinfo : EIATTR_SPARSE_MMA_MASK
	.align		4
.L_17:
        /*0038*/ 	.byte	0x03, 0x50
        /*003a*/ 	.short	0x0000


	//----- nvinfo : EIATTR_MAXREG_COUNT
	.align		4
        /*003c*/ 	.byte	0x03, 0x1b
        /*003e*/ 	.short	0x00ff


	//----- nvinfo : EIATTR_MERCURY_ISA_VERSION
	.align		4
        /*0040*/ 	.byte	0x03, 0x5f
        /*0042*/ 	.short	0x0101


	//----- nvinfo : EIATTR_VRC_CTA_INIT_COUNT
	.align		4
        /*0044*/ 	.byte	0x02, 0x4a
	.zero		1
	.zero		1


	//----- nvinfo : EIATTR_EXIT_INSTR_OFFSETS
	.align		4
        /*0048*/ 	.byte	0x04, 0x1c
        /*004a*/ 	.short	(.L_19 - .L_18)


	//   ....[0]....
.L_18:
        /*004c*/ 	.word	0x00001410


	//----- nvinfo : EIATTR_CRS_STACK_SIZE
	.align		4
.L_19:
        /*0050*/ 	.byte	0x04, 0x1e
        /*0052*/ 	.short	(.L_21 - .L_20)
.L_20:
        /*0054*/ 	.word	0x00000000


	//----- nvinfo : EIATTR_CBANK_PARAM_SIZE
	.align		4
.L_21:
        /*0058*/ 	.byte	0x03, 0x19
        /*005a*/ 	.short	0x0018


	//----- nvinfo : EIATTR_PARAM_CBANK
	.align		4
        /*005c*/ 	.byte	0x04, 0x0a
        /*005e*/ 	.short	(.L_23 - .L_22)
	.align		4
.L_22:
        /*0060*/ 	.word	index@(.nv.constant0._Z6kerneliP6SpherePf)
        /*0064*/ 	.short	0x0380
        /*0066*/ 	.short	0x0018


	//----- nvinfo : EIATTR_SW_WAR
	.align		4
.L_23:
        /*0068*/ 	.byte	0x04, 0x36
        /*006a*/ 	.short	(.L_25 - .L_24)
.L_24:
        /*006c*/ 	.word	0x00000008
.L_25:


//--------------------- .nv.callgraph             --------------------------
	.section	.nv.callgraph,"",@"SHT_CUDA_CALLGRAPH"
	.align	4
	.sectionentsize	8
	.align		4
        /*0000*/ 	.word	0x00000000
	.align		4
        /*0004*/ 	.word	0xffffffff
	.align		4
        /*0008*/ 	.word	0x00000000
	.align		4
        /*000c*/ 	.word	0xfffffffe
	.align		4
        /*0010*/ 	.word	0x00000000
	.align		4
        /*0014*/ 	.word	0xfffffffd
	.align		4
        /*0018*/ 	.word	0x00000000
	.align		4
        /*001c*/ 	.word	0xfffffffc


//--------------------- .text._Z6kerneliP6SpherePf --------------------------
	.section	.text._Z6kerneliP6SpherePf,"ax",@progbits
	.align	128
        .global         _Z6kerneliP6SpherePf
        .type           _Z6kerneliP6SpherePf,@function
        .size           _Z6kerneliP6SpherePf,(.L_x_57 - _Z6kerneliP6SpherePf)
        .other          _Z6kerneliP6SpherePf,@"STO_CUDA_ENTRY STV_DEFAULT"
_Z6kerneliP6SpherePf:
.text._Z6kerneliP6SpherePf:
[----:B------:R-:W-:Y:S01]  /*0000*/  LDC R1, c[0x0][0x37c] ;  /* 0x0000df00ff017b82 */ /* 0x000fe20000000800 */
[----:B------:R-:W0:Y:S07]  /*0010*/  S2R R3, SR_TID.Y ;  /* 0x0000000000037919 */ /* 0x000e2e0000002200 */
[----:B------:R-:W1:Y:S01]  /*0020*/  LDC R5, c[0x0][0x360] ;  /* 0x0000d800ff057b82 */ /* 0x000e620000000800 */
[----:B------:R-:W2:Y:S01]  /*0030*/  LDCU UR4, c[0x0][0x380] ;  /* 0x00007000ff0477ac */ /* 0x000ea20008000800 */
[----:B------:R-:W-:Y:S01]  /*0040*/  HFMA2 R12, -RZ, RZ, 0, 0 ;  /* 0x00000000ff0c7431 */ /* 0x000fe200000001ff */
[----:B------:R-:W3:Y:S01]  /*0050*/  S2R R0, SR_TID.X ;  /* 0x0000000000007919 */ /* 0x000ee20000002100 */
[----:B------:R-:W-:Y:S01]  /*0060*/  HFMA2 R10, -RZ, RZ, 0, 0 ;  /* 0x00000000ff0a7431 */ /* 0x000fe200000001ff */
[----:B------:R-:W4:Y:S01]  /*0070*/  LDCU.64 UR6, c[0x0][0x388] ;  /* 0x00007100ff0677ac */ /* 0x000f220008000a00 */
[----:B------:R-:W-:-:S02]  /*0080*/  MOV R11, 0xc7c34f80 ;  /* 0xc7c34f80000b7802 */ /* 0x000fc40000000f00 */
[----:B------:R-:W0:Y:S01]  /*0090*/  S2UR UR8, SR_CTAID.Y ;  /* 0x00000000000879c3 */ /* 0x000e220000002600 */
[----:B------:R-:W-:-:S07]  /*00a0*/  MOV R9, RZ ;  /* 0x000000ff00097202 */ /* 0x000fce0000000f00 */
[----:B------:R-:W0:Y:S01]  /*00b0*/  LDC R2, c[0x0][0x364] ;  /* 0x0000d900ff027b82 */ /* 0x000e220000000800 */
[----:B------:R-:W1:Y:S01]  /*00c0*/  LDCU UR11, c[0x0][0x370] ;  /* 0x00006e00ff0b77ac */ /* 0x000e620008000800 */
[----:B--2---:R-:W-:Y:S02]  /*00d0*/  ULEA.HI UR4, UR4, UR4, URZ, 0x1 ;  /* 0x0000000404047291 */ /* 0x004fe4000f8f08ff */
[----:B----4-:R-:W-:-:S04]  /*00e0*/  UIADD3 UR5, UP0, UPT, UR6, 0x38, URZ ;  /* 0x0000003806057890 */ /* 0x010fc8000ff1e0ff */
[----:B------:R-:W3:Y:S01]  /*00f0*/  S2UR UR10, SR_CTAID.X ;  /* 0x00000000000a79c3 */ /* 0x000ee20000002500 */
[----:B------:R-:W-:Y:S02]  /*0100*/  USHF.R.S32.HI UR4, URZ, 0x1, UR4 ;  /* 0x00000001ff047899 */ /* 0x000fe40008011404 */
[----:B------:R-:W-:Y:S01]  /*0110*/  UIADD3.X UR6, UPT, UPT, URZ, UR7, URZ, UP0, !UPT ;  /* 0x00000007ff067290 */ /* 0x000fe200087fe4ff */
[----:B------:R-:W-:Y:S01]  /*0120*/  MOV R4, UR5 ;  /* 0x0000000500047c02 */ /* 0x000fe20008000f00 */
[----:B-1----:R-:W-:Y:S02]  /*0130*/  IMAD R8, R5, UR11, RZ ;  /* 0x0000000b05087c24 */ /* 0x002fe4000f8e02ff */
[----:B0-----:R-:W-:Y:S01]  /*0140*/  IMAD R3, R2, UR8, R3 ;  /* 0x0000000802037c24 */ /* 0x001fe2000f8e0203 */
[----:B------:R-:W0:Y:S04]  /*0150*/  LDCU.64 UR8, c[0x0][0x358] ;  /* 0x00006b00ff0877ac */ /* 0x000e280008000a00 */
[----:B------:R-:W-:Y:S01]  /*0160*/  IADD3 R6, PT, PT, R3, -UR4, RZ ;  /* 0x8000000403067c10 */ /* 0x000fe2000fffe0ff */
[----:B---3--:R-:W-:-:S03]  /*0170*/  IMAD R0, R5, UR10, R0 ;  /* 0x0000000a05007c24 */ /* 0x008fc6000f8e0200 */
[----:B------:R-:W-:Y:S01]  /*0180*/  I2FP.F32.S32 R6, R6 ;  /* 0x0000000600067245 */ /* 0x000fe20000201400 */
[----:B------:R-:W-:Y:S02]  /*0190*/  IMAD.U32 R5, RZ, RZ, UR6 ;  /* 0x00000006ff057e24 */ /* 0x000fe4000f8e00ff */
[----:B------:R-:W-:Y:S01]  /*01a0*/  IMAD R8, R3, R8, R0 ;  /* 0x0000000803087224 */ /* 0x000fe200078e0200 */
[----:B------:R-:W-:Y:S01]  /*01b0*/  IADD3 R7, PT, PT, R0, -UR4, RZ ;  /* 0x8000000400077c10 */ /* 0x000fe2000fffe0ff */
[----:B------:R-:W-:-:S03]  /*01c0*/  UMOV UR4, URZ ;  /* 0x000000ff00047c82 */ /* 0x000fc60008000000 */
[----:B------:R-:W-:-:S07]  /*01d0*/  I2FP.F32.S32 R7, R7 ;  /* 0x0000000700077245 */ /* 0x000fce0000201400 */
.L_x_42:
[----:B0-----:R-:W2:Y:S04]  /*01e0*/  LDG.E R2, desc[UR8][R4.64+-0x28] ;  /* 0xffffd80804027981 */ /* 0x001ea8000c1e1900 */
[----:B------:R-:W3:Y:S04]  /*01f0*/  LDG.E R3, desc[UR8][R4.64+-0x24] ;  /* 0xffffdc0804037981 */ /* 0x000ee8000c1e1900 */
[----:B------:R-:W4:Y:S01]  /*0200*/  LDG.E R14, desc[UR8][R4.64+-0x2c] ;  /* 0xffffd408040e7981 */ /* 0x000f22000c1e1900 */
[----:B------:R-:W-:Y:S01]  /*0210*/  UIADD3 UR4, UPT, UPT, UR4, 0x4, URZ ;  /* 0x0000000404047890 */ /* 0x000fe2000fffe0ff */
[----:B------:R-:W-:Y:S03]  /*0220*/  BSSY.RECONVERGENT B0, `(.L_x_0) ;  /* 0x0000039000007945 */ /* 0x000fe60003800200 */
[----:B------:R-:W-:Y:S01]  /*0230*/  UISETP.NE.AND UP0, UPT, UR4, 0x14, UPT ;  /* 0x000000140400788c */ /* 0x000fe2000bf05270 */
[----:B--2---:R-:W-:Y:S01]  /*0240*/  FADD R2, R7, -R2 ;  /* 0x8000000207027221 */ /* 0x004fe20000000000 */
[----:B---3--:R-:W-:-:S03]  /*0250*/  FADD R3, R6, -R3 ;  /* 0x8000000306037221 */ /* 0x008fc60000000000 */
[----:B------:R-:W-:Y:S01]  /*0260*/  FMUL R13, R2, R2 ;  /* 0x00000002020d7220 */ /* 0x000fe20000400000 */
[----:B------:R-:W-:Y:S01]  /*0270*/  MOV R2, 0xc7c34f80 ;  /* 0xc7c34f8000027802 */ /* 0x000fe20000000f00 */
[----:B------:R-:W-:Y:S01]  /*0280*/  FMUL R15, R3, R3 ;  /* 0x00000003030f7220 */ /* 0x000fe20000400000 */
[----:B----4-:R-:W-:-:S03]  /*0290*/  FMUL R14, R14, R14 ;  /* 0x0000000e0e0e7220 */ /* 0x010fc60000400000 */
[----:B------:R-:W-:-:S05]  /*02a0*/  FADD R3, R13, R15 ;  /* 0x0000000f0d037221 */ /* 0x000fca0000000000 */
[----:B------:R-:W-:-:S13]  /*02b0*/  FSETP.GEU.AND P0, PT, R3, R14, PT ;  /* 0x0000000e0300720b */ /* 0x000fda0003f0e000 */
[----:B------:R-:W-:Y:S05]  /*02c0*/  @P0 BRA `(.L_x_1) ;  /* 0x0000000000b80947 */ /* 0x000fea0003800000 */
[----:B------:R-:W-:Y:S01]  /*02d0*/  FADD R0, -R13, R14 ;  /* 0x0000000e0d007221 */ /* 0x000fe20000000100 */
[----:B------:R-:W-:Y:S03]  /*02e0*/  BSSY.RECONVERGENT B1, `(.L_x_2) ;  /* 0x000000e000017945 */ /* 0x000fe60003800200 */
[----:B------:R-:W-:-:S04]  /*02f0*/  FADD R0, -R15, R0 ;  /* 0x000000000f007221 */ /* 0x000fc80000000100 */
[----:B------:R0:W1:Y:S01]  /*0300*/  MUFU.RSQ R3, R0 ;  /* 0x0000000000037308 */ /* 0x0000620000001400 */
[----:B------:R-:W-:-:S04]  /*0310*/  IADD3 R2, PT, PT, R0, -0xd000000, RZ ;  /* 0xf300000000027810 */ /* 0x000fc80007ffe0ff */
[----:B------:R-:W-:-:S13]  /*0320*/  ISETP.GT.U32.AND P0, PT, R2, 0x727fffff, PT ;  /* 0x727fffff0200780c */ /* 0x000fda0003f04070 */
[----:B01----:R-:W-:Y:S05]  /*0330*/  @!P0 BRA `(.L_x_3) ;  /* 0x0000000000108947 */ /* 0x003fea0003800000 */
[----:B------:R-:W-:-:S07]  /*0340*/  MOV R18, 0x360 ;  /* 0x0000036000127802 */ /* 0x000fce0000000f00 */
[----:B------:R-:W-:Y:S05]  /*0350*/  CALL.REL.NOINC `($__internal_0_$__cuda_sm20_sqrt_rn_f32_slowpath) ;  /* 0x0000001000307944 */ /* 0x000fea0003c00000 */
[----:B------:R-:W-:Y:S01]  /*0360*/  MOV R13, R0 ;  /* 0x00000000000d7202 */ /* 0x000fe20000000f00 */
[----:B------:R-:W-:Y:S06]  /*0370*/  BRA `(.L_x_4) ;  /* 0x0000000000107947 */ /* 0x000fec0003800000 */
.L_x_3:
[----:B------:R-:W-:Y:S01]  /*0380*/  FMUL.FTZ R13, R0, R3 ;  /* 0x00000003000d7220 */ /* 0x000fe20000410000 */
[----:B------:R-:W-:-:S03]  /*0390*/  FMUL.FTZ R2, R3, 0.5 ;  /* 0x3f00000003027820 */ /* 0x000fc60000410000 */
[----:B------:R-:W-:-:S04]  /*03a0*/  FFMA R0, -R13, R13, R0 ;  /* 0x0000000d0d007223 */ /* 0x000fc80000000100 */
[----:B------:R-:W-:-:S07]  /*03b0*/  FFMA R13, R0, R2, R13 ;  /* 0x00000002000d7223 */ /* 0x000fce000000000d */
.L_x_4:
[----:B------:R-:W-:Y:S05]  /*03c0*/  BSYNC.RECONVERGENT B1 ;  /* 0x0000000000017941 */ /* 0x000fea0003800200 */
.L_x_2:
[----:B------:R-:W-:Y:S01]  /*03d0*/  IADD3 R0, PT, PT, R14, -0xd000000, RZ ;  /* 0xf30000000e007810 */ /* 0x000fe20007ffe0ff */
[----:B------:R0:W1:Y:S03]  /*03e0*/  MUFU.RSQ R15, R14 ;  /* 0x0000000e000f7308 */ /* 0x0000660000001400 */
[----:B------:R-:W-:-:S13]  /*03f0*/  ISETP.GT.U32.AND P0, PT, R0, 0x727fffff, PT ;  /* 0x727fffff0000780c */ /* 0x000fda0003f04070 */
[----:B0-----:R-:W-:Y:S05]  /*0400*/  @!P0 BRA `(.L_x_5) ;  /* 0x00000000001c8947 */ /* 0x001fea0003800000 */
[----:B------:R-:W-:Y:S01]  /*0410*/  BSSY.RECONVERGENT B1, `(.L_x_6) ;  /* 0x0000004000017945 */ /* 0x000fe20003800200 */
[----:B------:R-:W-:Y:S02]  /*0420*/  MOV R0, R14 ;  /* 0x0000000e00007202 */ /* 0x000fe40000000f00 */
[----:B------:R-:W-:-:S07]  /*0430*/  MOV R18, 0x450 ;  /* 0x0000045000127802 */ /* 0x000fce0000000f00 */
[----:B-1----:R-:W-:Y:S05]  /*0440*/  CALL.REL.NOINC `($__internal_0_$__cuda_sm20_sqrt_rn_f32_slowpath) ;  /* 0x0000000c00f47944 */ /* 0x002fea0003c00000 */
[----:B------:R-:W-:Y:S05]  /*0450*/  BSYNC.RECONVERGENT B1 ;  /* 0x0000000000017941 */ /* 0x000fea0003800200 */
.L_x_6:
[----:B------:R-:W-:Y:S01]  /*0460*/  MOV R3, R0 ;  /* 0x0000000000037202 */ /* 0x000fe20000000f00 */
[----:B------:R-:W-:Y:S06]  /*0470*/  BRA `(.L_x_7) ;  /* 0x0000000000107947 */ /* 0x000fec0003800000 */
.L_x_5:
[----:B-1----:R-:W-:Y:S01]  /*0480*/  FMUL.FTZ R3, R14, R15 ;  /* 0x0000000f0e037220 */ /* 0x002fe20000410000 */
[----:B------:R-:W-:-:S03]  /*0490*/  FMUL.FTZ R0, R15, 0.5 ;  /* 0x3f0000000f007820 */ /* 0x000fc60000410000 */
[----:B------:R-:W-:-:S04]  /*04a0*/  FFMA R14, -R3, R3, R14 ;  /* 0x00000003030e7223 */ /* 0x000fc8000000010e */
[----:B------:R-:W-:-:S07]  /*04b0*/  FFMA R3, R14, R0, R3 ;  /* 0x000000000e037223 */ /* 0x000fce0000000003 */
.L_x_7:
[----:B------:R-:W0:Y:S01]  /*04c0*/  MUFU.RCP R0, R3 ;  /* 0x0000000300007308 */ /* 0x000e220000001000 */
[----:B------:R-:W-:Y:S07]  /*04d0*/  BSSY.RECONVERGENT B1, `(.L_x_8) ;  /* 0x000000b000017945 */ /* 0x000fee0003800200 */
[----:B------:R-:W1:Y:S01]  /*04e0*/  FCHK P0, R13, R3 ;  /* 0x000000030d007302 */ /* 0x000e620000000000 */
[----:B0-----:R-:W-:-:S04]  /*04f0*/  FFMA R15, R0, -R3, 1 ;  /* 0x3f800000000f7423 */ /* 0x001fc80000000803 */
[----:B------:R-:W-:-:S04]  /*0500*/  FFMA R0, R0, R15, R0 ;  /* 0x0000000f00007223 */ /* 0x000fc80000000000 */
[----:B------:R-:W-:-:S04]  /*0510*/  FFMA R2, R0, R13, RZ ;  /* 0x0000000d00027223 */ /* 0x000fc800000000ff */
[----:B------:R-:W-:-:S04]  /*0520*/  FFMA R15, R2, -R3, R13 ;  /* 0x80000003020f7223 */ /* 0x000fc8000000000d */
[----:B------:R-:W-:Y:S01]  /*0530*/  FFMA R0, R0, R15, R2 ;  /* 0x0000000f00007223 */ /* 0x000fe20000000002 */
[----:B-1----:R-:W-:Y:S06]  /*0540*/  @!P0 BRA `(.L_x_9) ;  /* 0x00000000000c8947 */ /* 0x002fec0003800000 */
[----:B------:R-:W-:Y:S01]  /*0550*/  IMAD.MOV.U32 R0, RZ, RZ, R13 ;  /* 0x000000ffff007224 */ /* 0x000fe200078e000d */
[----:B------:R-:W-:-:S07]  /*0560*/  MOV R2, 0x580 ;  /* 0x0000058000027802 */ /* 0x000fce0000000f00 */
[----:B------:R-:W-:Y:S05]  /*0570*/  CALL.REL.NOINC `($__internal_1_$__cuda_sm3x_div_rn_noftz_f32_slowpath) ;  /* 0x0000001000047944 */ /* 0x000fea0003c00000 */
.L_x_9:
[----:B------:R-:W-:Y:S05]  /*0580*/  BSYNC.RECONVERGENT B1 ;  /* 0x0000000000017941 */ /* 0x000fea0003800200 */
.L_x_8:
[----:B------:R-:W2:Y:S02]  /*0590*/  LDG.E R2, desc[UR8][R4.64+-0x20] ;  /* 0xffffe00804027981 */ /* 0x000ea4000c1e1900 */
[----:B--2---:R-:W-:-:S07]  /*05a0*/  FADD R2, R2, R13 ;  /* 0x0000000d02027221 */ /* 0x004fce0000000000 */
.L_x_1:
[----:B------:R-:W-:Y:S05]  /*05b0*/  BSYNC.RECONVERGENT B0 ;  /* 0x0000000000007941 */ /* 0x000fea0003800200 */
.L_x_0:
[----:B------:R-:W2:Y:S04]  /*05c0*/  LDG.E R14, desc[UR8][R4.64+-0xc] ;  /* 0xfffff408040e7981 */ /* 0x000ea8000c1e1900 */
[----:B------:R-:W3:Y:S01]  /*05d0*/  LDG.E R17, desc[UR8][R4.64+-0x8] ;  /* 0xfffff80804117981 */ /* 0x000ee2000c1e1900 */
[----:B------:R-:W-:-:S03]  /*05e0*/  FSETP.GT.AND P0, PT, R2, R11, PT ;  /* 0x0000000b0200720b */ /* 0x000fc60003f04000 */
[----:B------:R-:W4:Y:S10]  /*05f0*/  LDG.E R16, desc[UR8][R4.64+-0x10] ;  /* 0xfffff00804107981 */ /* 0x000f34000c1e1900 */
[----:B------:R-:W5:Y:S04]  /*0600*/  @P0 LDG.E R3, desc[UR8][R4.64+-0x38] ;  /* 0xffffc80804030981 */ /* 0x000f68000c1e1900 */
[----:B------:R-:W5:Y:S04]  /*0610*/  @P0 LDG.E R13, desc[UR8][R4.64+-0x30] ;  /* 0xffffd008040d0981 */ /* 0x000f68000c1e1900 */
[----:B------:R-:W5:Y:S01]  /*0620*/  @P0 LDG.E R15, desc[UR8][R4.64+-0x34] ;  /* 0xffffcc08040f0981 */ /* 0x000f62000c1e1900 */
[----:B------:R-:W-:Y:S01]  /*0630*/  @P0 MOV R11, R2 ;  /* 0x00000002000b0202 */ /* 0x000fe20000000f00 */
[----:B------:R-:W-:Y:S01]  /*0640*/  BSSY.RECONVERGENT B0, `(.L_x_10) ;  /* 0x000003b000007945 */ /* 0x000fe20003800200 */
[----:B------:R-:W-:-:S02]  /*0650*/  HFMA2 R2, -RZ, RZ, -7.76171875, 30 ;  /* 0xc7c34f80ff027431 */ /* 0x000fc400000001ff */
[----:B--2---:R-:W-:Y:S01]  /*0660*/  FADD R14, R7, -R14 ;  /* 0x8000000e070e7221 */ /* 0x004fe20000000000 */
[----:B---3--:R-:W-:-:S03]  /*0670*/  FADD R17, R6, -R17 ;  /* 0x8000001106117221 */ /* 0x008fc60000000000 */
[----:B------:R-:W-:Y:S01]  /*0680*/  FMUL R19, R14, R14 ;  /* 0x0000000e0e137220 */ /* 0x000fe20000400000 */
[----:B------:R-:W-:Y:S01]  /*0690*/  FMUL R18, R17, R17 ;  /* 0x0000001111127220 */ /* 0x000fe20000400000 */
[----:B----4-:R-:W-:-:S03]  /*06a0*/  FMUL R14, R16, R16 ;  /* 0x00000010100e7220 */ /* 0x010fc60000400000 */
[----:B------:R-:W-:-:S05]  /*06b0*/  FADD R17, R19, R18 ;  /* 0x0000001213117221 */ /* 0x000fca0000000000 */
[----:B------:R-:W-:Y:S01]  /*06c0*/  FSETP.GEU.AND P1, PT, R17, R14, PT ;  /* 0x0000000e1100720b */ /* 0x000fe20003f2e000 */
[C---:B-----5:R-:W-:Y:S01]  /*06d0*/  @P0 FMUL R9, R0.reuse, R3 ;  /* 0x0000000300090220 */ /* 0x060fe20000400000 */
[C---:B------:R-:W-:Y:S01]  /*06e0*/  @P0 FMUL R10, R0.reuse, R13 ;  /* 0x0000000d000a0220 */ /* 0x040fe20000400000 */
[----:B------:R-:W-:-:S10]  /*06f0*/  @P0 FMUL R12, R0, R15 ;  /* 0x0000000f000c0220 */ /* 0x000fd40000400000 */
        /* <DEDUP_REMOVED lines=12> */
.L_x_13:
[----:B------:R-:W-:Y:S01]  /*07c0*/  FMUL.FTZ R13, R0, R3 ;  /* 0x00000003000d7220 */ /* 0x000fe20000410000 */
[----:B------:R-:W-:-:S03]  /*07d0*/  FMUL.FTZ R2, R3, 0.5 ;  /* 0x3f00000003027820 */ /* 0x000fc60000410000 */
[----:B------:R-:W-:-:S04]  /*07e0*/  FFMA R0, -R13, R13, R0 ;  /* 0x0000000d0d007223 */ /* 0x000fc80000000100 */
[----:B------:R-:W-:-:S07]  /*07f0*/  FFMA R13, R0, R2, R13 ;  /* 0x00000002000d7223 */ /* 0x000fce000000000d */
.L_x_14:
[----:B------:R-:W-:Y:S05]  /*0800*/  BSYNC.RECONVERGENT B1 ;  /* 0x0000000000017941 */ /* 0x000fea0003800200 */
.L_x_12:
        /* <DEDUP_REMOVED lines=9> */
.L_x_16:
[----:B------:R-:W-:Y:S01]  /*08a0*/  IMAD.MOV.U32 R3, RZ, RZ, R0 ;  /* 0x000000ffff037224 */ /* 0x000fe200078e0000 */
[----:B------:R-:W-:Y:S06]  /*08b0*/  BRA `(.L_x_17) ;  /* 0x0000000000107947 */ /* 0x000fec0003800000 */
.L_x_15:
[----:B-1----:R-:W-:Y:S01]  /*08c0*/  FMUL.FTZ R3, R14, R15 ;  /* 0x0000000f0e037220 */ /* 0x002fe20000410000 */
[----:B------:R-:W-:-:S03]  /*08d0*/  FMUL.FTZ R0, R15, 0.5 ;  /* 0x3f0000000f007820 */ /* 0x000fc60000410000 */
[----:B------:R-:W-:-:S04]  /*08e0*/  FFMA R14, -R3, R3, R14 ;  /* 0x00000003030e7223 */ /* 0x000fc8000000010e */
[----:B------:R-:W-:-:S07]  /*08f0*/  FFMA R3, R14, R0, R3 ;  /* 0x000000000e037223 */ /* 0x000fce0000000003 */
.L_x_17:
        /* <DEDUP_REMOVED lines=9> */
[----:B------:R-:W-:Y:S02]  /*0990*/  MOV R0, R13 ;  /* 0x0000000d00007202 */ /* 0x000fe40000000f00 */
[----:B------:R-:W-:-:S07]  /*09a0*/  MOV R2, 0x9c0 ;  /* 0x000009c000027802 */ /* 0x000fce0000000f00 */
[----:B------:R-:W-:Y:S05]  /*09b0*/  CALL.REL.NOINC `($__internal_1_$__cuda_sm3x_div_rn_noftz_f32_slowpath) ;  /* 0x0000000800f47944 */ /* 0x000fea0003c00000 */
.L_x_19:
[----:B------:R-:W-:Y:S05]  /*09c0*/  BSYNC.RECONVERGENT B1 ;  /* 0x0000000000017941 */ /* 0x000fea0003800200 */
.L_x_18:
[----:B------:R-:W2:Y:S02]  /*09d0*/  LDG.E R2, desc[UR8][R4.64+-0x4] ;  /* 0xfffffc0804027981 */ /* 0x000ea4000c1e1900 */
[----:B--2---:R-:W-:-:S07]  /*09e0*/  FADD R2, R2, R13 ;  /* 0x0000000d02027221 */ /* 0x004fce0000000000 */
.L_x_11:
[----:B------:R-:W-:Y:S05]  /*09f0*/  BSYNC.RECONVERGENT B0 ;  /* 0x0000000000007941 */ /* 0x000fea0003800200 */
.L_x_10:
        /* <DEDUP_REMOVED lines=32> */
.L_x_23:
[----:B------:R-:W-:Y:S01]  /*0c00*/  FMUL.FTZ R13, R0, R3 ;  /* 0x00000003000d7220 */ /* 0x000fe20000410000 */
[----:B------:R-:W-:-:S03]  /*0c10*/  FMUL.FTZ R2, R3, 0.5 ;  /* 0x3f00000003027820 */ /* 0x000fc60000410000 */
[----:B------:R-:W-:-:S04]  /*0c20*/  FFMA R0, -R13, R13, R0 ;  /* 0x0000000d0d007223 */ /* 0x000fc80000000100 */
[----:B------:R-:W-:-:S07]  /*0c30*/  FFMA R13, R0, R2, R13 ;  /* 0x00000002000d7223 */ /* 0x000fce000000000d */
.L_x_24:
[----:B------:R-:W-:Y:S05]  /*0c40*/  BSYNC.RECONVERGENT B1 ;  /* 0x0000000000017941 */ /* 0x000fea0003800200 */
.L_x_22:
[----:B------:R-:W-:Y:S01]  /*0c50*/  IADD3 R0, PT, PT, R14, -0xd000000, RZ ;  /* 0xf30000000e007810 */ /* 0x000fe20007ffe0ff */
[----:B------:R0:W1:Y:S03]  /*0c60*/  MUFU.RSQ R15, R14 ;  /* 0x0000000e000f7308 */ /* 0x0000660000001400 */
[----:B------:R-:W-:-:S13]  /*0c70*/  ISETP.GT.U32.AND P0, PT, R0, 0x727fffff, PT ;  /* 0x727fffff0000780c */ /* 0x000fda0003f04070 */
[----:B0-----:R-:W-:Y:S05]  /*0c80*/  @!P0 BRA `(.L_x_25) ;  /* 0x00000000001c8947 */ /* 0x001fea0003800000 */
[----:B------:R-:W-:Y:S01]  /*0c90*/  BSSY.RECONVERGENT B1, `(.L_x_26) ;  /* 0x0000004000017945 */ /* 0x000fe20003800200 */
[----:B------:R-:W-:Y:S01]  /*0ca0*/  IMAD.MOV.U32 R0, RZ, RZ, R14 ;  /* 0x000000ffff007224 */ /* 0x000fe200078e000e */
[----:B------:R-:W-:-:S07]  /*0cb0*/  MOV R18, 0xcd0 ;  /* 0x00000cd000127802 */ /* 0x000fce0000000f00 */
[----:B-1----:R-:W-:Y:S05]  /*0cc0*/  CALL.REL.NOINC `($__internal_0_$__cuda_sm20_sqrt_rn_f32_slowpath) ;  /* 0x0000000400d47944 */ /* 0x002fea0003c00000 */
[----:B------:R-:W-:Y:S05]  /*0cd0*/  BSYNC.RECONVERGENT B1 ;  /* 0x0000000000017941 */ /* 0x000fea0003800200 */
.L_x_26:
[----:B------:R-:W-:Y:S01]  /*0ce0*/  MOV R3, R0 ;  /* 0x0000000000037202 */ /* 0x000fe20000000f00 */
[----:B------:R-:W-:Y:S06]  /*0cf0*/  BRA `(.L_x_27) ;  /* 0x0000000000107947 */ /* 0x000fec0003800000 */
.L_x_25:
[----:B-1----:R-:W-:Y:S01]  /*0d00*/  FMUL.FTZ R3, R14, R15 ;  /* 0x0000000f0e037220 */ /* 0x002fe20000410000 */
[----:B------:R-:W-:-:S03]  /*0d10*/  FMUL.FTZ R0, R15, 0.5 ;  /* 0x3f0000000f007820 */ /* 0x000fc60000410000 */
[----:B------:R-:W-:-:S04]  /*0d20*/  FFMA R14, -R3, R3, R14 ;  /* 0x00000003030e7223 */ /* 0x000fc8000000010e */
[----:B------:R-:W-:-:S07]  /*0d30*/  FFMA R3, R14, R0, R3 ;  /* 0x000000000e037223 */ /* 0x000fce0000000003 */
.L_x_27:
        /* <DEDUP_REMOVED lines=12> */
.L_x_29:
[----:B------:R-:W-:Y:S05]  /*0e00*/  BSYNC.RECONVERGENT B1 ;  /* 0x0000000000017941 */ /* 0x000fea0003800200 */
.L_x_28:
[----:B------:R-:W2:Y:S02]  /*0e10*/  LDG.E R2, desc[UR8][R4.64+0x18] ;  /* 0x0000180804027981 */ /* 0x000ea4000c1e1900 */
[----:B--2---:R-:W-:-:S07]  /*0e20*/  FADD R2, R2, R13 ;  /* 0x0000000d02027221 */ /* 0x004fce0000000000 */
.L_x_21:
[----:B------:R-:W-:Y:S05]  /*0e30*/  BSYNC.RECONVERGENT B0 ;  /* 0x0000000000007941 */ /* 0x000fea0003800200 */
.L_x_20:
        /* <DEDUP_REMOVED lines=32> */
.L_x_33:
[----:B------:R-:W-:Y:S01]  /*1040*/  FMUL.FTZ R13, R0, R3 ;  /* 0x00000003000d7220 */ /* 0x000fe20000410000 */
[----:B------:R-:W-:-:S03]  /*1050*/  FMUL.FTZ R2, R3, 0.5 ;  /* 0x3f00000003027820 */ /* 0x000fc60000410000 */
[----:B------:R-:W-:-:S04]  /*1060*/  FFMA R0, -R13, R13, R0 ;  /* 0x0000000d0d007223 */ /* 0x000fc80000000100 */
[----:B------:R-:W-:-:S07]  /*1070*/  FFMA R13, R0, R2, R13 ;  /* 0x00000002000d7223 */ /* 0x000fce000000000d */
.L_x_34:
[----:B------:R-:W-:Y:S05]  /*1080*/  BSYNC.RECONVERGENT B1 ;  /* 0x0000000000017941 */ /* 0x000fea0003800200 */
.L_x_32:
[----:B------:R-:W-:Y:S01]  /*1090*/  VIADD R0, R14, 0xf3000000 ;  /* 0xf30000000e007836 */ /* 0x000fe20000000000 */
[----:B------:R0:W1:Y:S04]  /*10a0*/  MUFU.RSQ R15, R14 ;  /* 0x0000000e000f7308 */ /* 0x0000680000001400 */
[----:B------:R-:W-:-:S13]  /*10b0*/  ISETP.GT.U32.AND P0, PT, R0, 0x727fffff, PT ;  /* 0x727fffff0000780c */ /* 0x000fda0003f04070 */
[----:B01----:R-:W-:Y:S05]  /*10c0*/  @!P0 BRA `(.L_x_35) ;  /* 0x00000000001c8947 */ /* 0x003fea0003800000 */
[----:B------:R-:W-:Y:S01]  /*10d0*/  BSSY.RECONVERGENT B1, `(.L_x_36) ;  /* 0x0000004000017945 */ /* 0x000fe20003800200 */
[----:B------:R-:W-:Y:S02]  /*10e0*/  MOV R0, R14 ;  /* 0x0000000e00007202 */ /* 0x000fe40000000f00 */
[----:B------:R-:W-:-:S07]  /*10f0*/  MOV R18, 0x1110 ;  /* 0x0000111000127802 */ /* 0x000fce0000000f00 */
[----:B------:R-:W-:Y:S05]  /*1100*/  CALL.REL.NOINC `($__internal_0_$__cuda_sm20_sqrt_rn_f32_slowpath) ;  /* 0x0000000000c47944 */ /* 0x000fea0003c00000 */
[----:B------:R-:W-:Y:S05]  /*1110*/  BSYNC.RECONVERGENT B1 ;  /* 0x0000000000017941 */ /* 0x000fea0003800200 */
.L_x_36:
[----:B------:R-:W-:Y:S01]  /*1120*/  MOV R3, R0 ;  /* 0x0000000000037202 */ /* 0x000fe20000000f00 */
[----:B------:R-:W-:Y:S06]  /*1130*/  BRA `(.L_x_37) ;  /* 0x0000000000107947 */ /* 0x000fec0003800000 */
.L_x_35:
[----:B------:R-:W-:Y:S01]  /*1140*/  FMUL.FTZ R3, R14, R15 ;  /* 0x0000000f0e037220 */ /* 0x000fe20000410000 */
[----:B------:R-:W-:-:S03]  /*1150*/  FMUL.FTZ R0, R15, 0.5 ;  /* 0x3f0000000f007820 */ /* 0x000fc60000410000 */
[----:B------:R-:W-:-:S04]  /*1160*/  FFMA R14, -R3, R3, R14 ;  /* 0x00000003030e7223 */ /* 0x000fc8000000010e */
[----:B------:R-:W-:-:S07]  /*1170*/  FFMA R3, R14, R0, R3 ;  /* 0x000000000e037223 */ /* 0x000fce0000000003 */
.L_x_37:
        /* <DEDUP_REMOVED lines=12> */
.L_x_39:
[----:B------:R-:W-:Y:S05]  /*1240*/  BSYNC.RECONVERGENT B1 ;  /* 0x0000000000017941 */ /* 0x000fea0003800200 */
.L_x_38:
[----:B------:R-:W2:Y:S02]  /*1250*/  LDG.E R2, desc[UR8][R4.64+0x34] ;  /* 0x0000340804027981 */ /* 0x000ea4000c1e1900 */
[----:B--2---:R-:W-:-:S07]  /*1260*/  FADD R2, R2, R13 ;  /* 0x0000000d02027221 */ /* 0x004fce0000000000 */
.L_x_31:
[----:B------:R-:W-:Y:S05]  /*1270*/  BSYNC.RECONVERGENT B0 ;  /* 0x0000000000007941 */ /* 0x000fea0003800200 */
.L_x_30:
[----:B------:R-:W-:Y:S01]  /*1280*/  FSETP.GT.AND P0, PT, R2, R11, PT ;  /* 0x0000000b0200720b */ /* 0x000fe20003f04000 */
[----:B------:R-:W-:-:S12]  /*1290*/  BSSY.RECONVERGENT B0, `(.L_x_40) ;  /* 0x0000009000007945 */ /* 0x000fd80003800200 */
[----:B------:R-:W-:Y:S05]  /*12a0*/  @!P0 BRA `(.L_x_41) ;  /* 0x00000000001c8947 */ /* 0x000fea0003800000 */
[----:B------:R-:W2:Y:S04]  /*12b0*/  LDG.E R9, desc[UR8][R4.64+0x1c] ;  /* 0x00001c0804097981 */ /* 0x000ea8000c1e1900 */
[----:B------:R-:W3:Y:S04]  /*12c0*/  LDG.E R3, desc[UR8][R4.64+0x24] ;  /* 0x0000240804037981 */ /* 0x000ee8000c1e1900 */
[----:B------:R-:W4:Y:S01]  /*12d0*/  LDG.E R13, desc[UR8][R4.64+0x20] ;  /* 0x00002008040d7981 */ /* 0x000f22000c1e1900 */
[----:B------:R-:W-:Y:S01]  /*12e0*/  MOV R11, R2 ;  /* 0x00000002000b7202 */ /* 0x000fe20000000f00 */
[C---:B--2---:R-:W-:Y:S01]  /*12f0*/  FMUL R9, R0.reuse, R9 ;  /* 0x0000000900097220 */ /* 0x044fe20000400000 */
[C---:B---3--:R-:W-:Y:S01]  /*1300*/  FMUL R10, R0.reuse, R3 ;  /* 0x00000003000a7220 */ /* 0x048fe20000400000 */
[----:B----4-:R-:W-:-:S07]  /*1310*/  FMUL R12, R0, R13 ;  /* 0x0000000d000c7220 */ /* 0x010fce0000400000 */
.L_x_41:
[----:B------:R-:W-:Y:S05]  /*1320*/  BSYNC.RECONVERGENT B0 ;  /* 0x0000000000007941 */ /* 0x000fea0003800200 */
.L_x_40:
[----:B------:R-:W-:-:S04]  /*1330*/  IADD3 R4, P0, PT, R4, 0x70, RZ ;  /* 0x0000007004047810 */ /* 0x000fc80007f1e0ff */
[----:B------:R-:W-:Y:S01]  /*1340*/  IADD3.X R5, PT, PT, RZ, R5, RZ, P0, !PT ;  /* 0x00000005ff057210 */ /* 0x000fe200007fe4ff */
[----:B------:R-:W-:Y:S08]  /*1350*/  BRA.U UP0, `(.L_x_42) ;  /* 0xffffffed00a07547 */ /* 0x000ff0000b83ffff */
[----:B------:R-:W0:Y:S01]  /*1360*/  LDC.64 R2, c[0x0][0x390] ;  /* 0x0000e400ff027b82 */ /* 0x000e220000000a00 */
[----:B------:R-:W-:Y:S01]  /*1370*/  SHF.L.U32 R5, R8, 0x2, RZ ;  /* 0x0000000208057819 */ /* 0x000fe200000006ff */
[----:B------:R-:W-:Y:S01]  /*1380*/  FMUL R9, R9, 255 ;  /* 0x437f000009097820 */ /* 0x000fe20000400000 */
[----:B------:R-:W-:Y:S01]  /*1390*/  FMUL R7, R12, 255 ;  /* 0x437f00000c077820 */ /* 0x000fe20000400000 */
[----:B------:R-:W-:Y:S02]  /*13a0*/  IMAD.MOV.U32 R11, RZ, RZ, 0x437f0000 ;  /* 0x437f0000ff0b7424 */ /* 0x000fe400078e00ff */
[----:B0-----:R-:W-:-:S04]  /*13b0*/  IMAD.WIDE R2, R5, 0x4, R2 ;  /* 0x0000000405027825 */ /* 0x001fc800078e0202 */
[----:B------:R-:W-:Y:S01]  /*13c0*/  FMUL R5, R10, 255 ;  /* 0x437f00000a057820 */ /* 0x000fe20000400000 */
[----:B------:R-:W-:Y:S04]  /*13d0*/  STG.E desc[UR8][R2.64], R9 ;  /* 0x0000000902007986 */ /* 0x000fe8000c101908 */
[----:B------:R-:W-:Y:S04]  /*13e0*/  STG.E desc[UR8][R2.64+0x4], R5 ;  /* 0x0000040502007986 */ /* 0x000fe8000c101908 */
[----:B------:R-:W-:Y:S04]  /*13f0*/  STG.E desc[UR8][R2.64+0x8], R7 ;  /* 0x0000080702007986 */ /* 0x000fe8000c101908 */
[----:B------:R-:W-:Y:S01]  /*1400*/  STG.E desc[UR8][R2.64+0xc], R11 ;  /* 0x00000c0b02007986 */ /* 0x000fe2000c101908 */
[----:B------:R-:W-:Y:S05]  /*1410*/  EXIT ;  /* 0x000000000000794d */ /* 0x000fea0003800000 */
        .weak           $__internal_0_$__cuda_sm20_sqrt_rn_f32_slowpath
        .type           $__internal_0_$__cuda_sm20_sqrt_rn_f32_slowpath,@function
        .size           $__internal_0_$__cuda_sm20_sqrt_rn_f32_slowpath,($__internal_1_$__cuda_sm3x_div_rn_noftz_f32_slowpath - $__internal_0_$__cuda_sm20_sqrt_rn_f32_slowpath)
$__internal_0_$__cuda_sm20_sqrt_rn_f32_slowpath:
[----:B------:R-:W-:-:S13]  /*1420*/  LOP3.LUT P0, RZ, R0, 0x7fffffff, RZ, 0xc0, !PT ;  /* 0x7fffffff00ff7812 */ /* 0x000fda000780c0ff */
[----:B------:R-:W-:Y:S01]  /*1430*/  @!P0 MOV R2, R0 ;  /* 0x0000000000028202 */ /* 0x000fe20000000f00 */
[----:B------:R-:W-:Y:S06]  /*1440*/  @!P0 BRA `(.L_x_43) ;  /* 0x0000000000408947 */ /* 0x000fec0003800000 */
[----:B------:R-:W-:-:S13]  /*1450*/  FSETP.GEU.FTZ.AND P0, PT, R0, RZ, PT ;  /* 0x000000ff0000720b */ /* 0x000fda0003f1e000 */
[----:B------:R-:W-:Y:S01]  /*1460*/  @!P0 MOV R2, 0x7fffffff ;  /* 0x7fffffff00028802 */ /* 0x000fe20000000f00 */
[----:B------:R-:W-:Y:S06]  /*1470*/  @!P0 BRA `(.L_x_43) ;  /* 0x0000000000348947 */ /* 0x000fec0003800000 */
[----:B------:R-:W-:-:S13]  /*1480*/  FSETP.GTU.FTZ.AND P0, PT, |R0|, +INF , PT ;  /* 0x7f8000000000780b */ /* 0x000fda0003f1c200 */
[----:B------:R-:W-:Y:S01]  /*1490*/  @P0 FADD.FTZ R2, R0, 1 ;  /* 0x3f80000000020421 */ /* 0x000fe20000010000 */
[----:B------:R-:W-:Y:S06]  /*14a0*/  @P0 BRA `(.L_x_43) ;  /* 0x0000000000280947 */ /* 0x000fec0003800000 */
[----:B------:R-:W-:-:S13]  /*14b0*/  FSETP.NEU.FTZ.AND P0, PT, |R0|, +INF , PT ;  /* 0x7f8000000000780b */ /* 0x000fda0003f1d200 */
[----:B------:R-:W-:-:S04]  /*14c0*/  @P0 FFMA R3, R0, 1.84467440737095516160e+19, RZ ;  /* 0x5f80000000030823 */ /* 0x000fc800000000ff */
[----:B------:R-:W0:Y:S02]  /*14d0*/  @P0 MUFU.RSQ R2, R3 ;  /* 0x0000000300020308 */ /* 0x000e240000001400 */
[----:B0-----:R-:W-:Y:S01]  /*14e0*/  @P0 FMUL.FTZ R16, R3, R2 ;  /* 0x0000000203100220 */ /* 0x001fe20000410000 */
[----:B------:R-:W-:Y:S01]  /*14f0*/  @P0 FMUL.FTZ R17, R2, 0.5 ;  /* 0x3f00000002110820 */ /* 0x000fe20000410000 */
[----:B------:R-:W-:Y:S02]  /*1500*/  @!P0 MOV R2, R0 ;  /* 0x0000000000028202 */ /* 0x000fe40000000f00 */
[----:B------:R-:W-:-:S04]  /*1510*/  @P0 FADD.FTZ R15, -R16, -RZ ;  /* 0x800000ff100f0221 */ /* 0x000fc80000010100 */
[----:B------:R-:W-:-:S04]  /*1520*/  @P0 FFMA R15, R16, R15, R3 ;  /* 0x0000000f100f0223 */ /* 0x000fc80000000003 */
[----:B------:R-:W-:-:S04]  /*1530*/  @P0 FFMA R15, R15, R17, R16 ;  /* 0x000000110f0f0223 */ /* 0x000fc80000000010 */
[----:B------:R-:W-:-:S07]  /*1540*/  @P0 FMUL.FTZ R2, R15, 2.3283064365386962891e-10 ;  /* 0x2f8000000f020820 */ /* 0x000fce0000410000 */
.L_x_43:
[----:B------:R-:W-:Y:S01]  /*1550*/  HFMA2 R3, -RZ, RZ, 0, 0 ;  /* 0x00000000ff037431 */ /* 0x000fe200000001ff */
[----:B------:R-:W-:Y:S02]  /*1560*/  MOV R0, R2 ;  /* 0x0000000200007202 */ /* 0x000fe40000000f00 */
[----:B------:R-:W-:-:S04]  /*1570*/  MOV R2, R18 ;  /* 0x0000001200027202 */ /* 0x000fc80000000f00 */
[----:B------:R-:W-:Y:S05]  /*1580*/  RET.REL.NODEC R2 `(_Z6kerneliP6SpherePf) ;  /* 0xffffffe8029c7950 */ /* 0x000fea0003c3ffff */
        .weak           $__internal_1_$__cuda_sm3x_div_rn_noftz_f32_slowpath
        .type           $__internal_1_$__cuda_sm3x_div_rn_noftz_f32_slowpath,@function
        .size           $__internal_1_$__cuda_sm3x_div_rn_noftz_f32_slowpath,(.L_x_57 - $__internal_1_$__cuda_sm3x_div_rn_noftz_f32_slowpath)
$__internal_1_$__cuda_sm3x_div_rn_noftz_f32_slowpath:
[----:B------:R-:W-:Y:S01]  /*1590*/  SHF.R.U32.HI R14, RZ, 0x17, R3 ;  /* 0x00000017ff0e7819 */ /* 0x000fe20000011603 */
[----:B------:R-:W-:Y:S01]  /*15a0*/  BSSY.RECONVERGENT B2, `(.L_x_44) ;  /* 0x0000062000027945 */ /* 0x000fe20003800200 */
[----:B------:R-:W-:Y:S02]  /*15b0*/  SHF.R.U32.HI R15, RZ, 0x17, R0 ;  /* 0x00000017ff0f7819 */ /* 0x000fe40000011600 */
[----:B------:R-:W-:Y:S02]  /*15c0*/  LOP3.LUT R14, R14, 0xff, RZ, 0xc0, !PT ;  /* 0x000000ff0e0e7812 */ /* 0x000fe400078ec0ff */
[----:B------:R-:W-:-:S03]  /*15d0*/  LOP3.LUT R19, R15, 0xff, RZ, 0xc0, !PT ;  /* 0x000000ff0f137812 */ /* 0x000fc600078ec0ff */
[----:B------:R-:W-:Y:S01]  /*15e0*/  VIADD R17, R14, 0xffffffff ;  /* 0xffffffff0e117836 */ /* 0x000fe20000000000 */
[----:B------:R-:W-:-:S04]  /*15f0*/  IADD3 R16, PT, PT, R19, -0x1, RZ ;  /* 0xffffffff13107810 */ /* 0x000fc80007ffe0ff */
[----:B------:R-:W-:-:S04]  /*1600*/  ISETP.GT.U32.AND P0, PT, R17, 0xfd, PT ;  /* 0x000000fd1100780c */ /* 0x000fc80003f04070 */
[----:B------:R-:W-:-:S13]  /*1610*/  ISETP.GT.U32.OR P0, PT, R16, 0xfd, P0 ;  /* 0x000000fd1000780c */ /* 0x000fda0000704470 */
[----:B------:R-:W-:Y:S01]  /*1620*/  @!P0 MOV R15, RZ ;  /* 0x000000ff000f8202 */ /* 0x000fe20000000f00 */
[----:B------:R-:W-:Y:S06]  /*1630*/  @!P0 BRA `(.L_x_45) ;  /* 0x00000000005c8947 */ /* 0x000fec0003800000 */
[----:B------:R-:W-:Y:S02]  /*1640*/  FSETP.GTU.FTZ.AND P0, PT, |R0|, +INF , PT ;  /* 0x7f8000000000780b */ /* 0x000fe40003f1c200 */
[----:B------:R-:W-:-:S04]  /*1650*/  FSETP.GTU.FTZ.AND P1, PT, |R3|, +INF , PT ;  /* 0x7f8000000300780b */ /* 0x000fc80003f3c200 */
[----:B------:R-:W-:-:S13]  /*1660*/  PLOP3.LUT P0, PT, P0, P1, PT, 0xf8, 0x8f ;  /* 0x00000000008f781c */ /* 0x000fda0000703f70 */
[----:B------:R-:W-:Y:S05]  /*1670*/  @P0 BRA `(.L_x_46) ;  /* 0x00000004004c0947 */ /* 0x000fea0003800000 */
[----:B------:R-:W-:-:S13]  /*1680*/  LOP3.LUT P0, RZ, R3, 0x7fffffff, R0, 0xc8, !PT ;  /* 0x7fffffff03ff7812 */ /* 0x000fda000780c800 */
[----:B------:R-:W-:Y:S05]  /*1690*/  @!P0 BRA `(.L_x_47) ;  /* 0x00000004003c8947 */ /* 0x000fea0003800000 */
[C---:B------:R-:W-:Y:S02]  /*16a0*/  FSETP.NEU.FTZ.AND P2, PT, |R0|.reuse, +INF , PT ;  /* 0x7f8000000000780b */ /* 0x040fe40003f5d200 */
[----:B------:R-:W-:Y:S02]  /*16b0*/  FSETP.NEU.FTZ.AND P1, PT, |R3|, +INF , PT ;  /* 0x7f8000000300780b */ /* 0x000fe40003f3d200 */
[----:B------:R-:W-:-:S11]  /*16c0*/  FSETP.NEU.FTZ.AND P0, PT, |R0|, +INF , PT ;  /* 0x7f8000000000780b */ /* 0x000fd60003f1d200 */
[----:B------:R-:W-:Y:S05]  /*16d0*/  @!P1 BRA !P2, `(.L_x_47) ;  /* 0x00000004002c9947 */ /* 0x000fea0005000000 */
[----:B------:R-:W-:-:S04]  /*16e0*/  LOP3.LUT P2, RZ, R0, 0x7fffffff, RZ, 0xc0, !PT ;  /* 0x7fffffff00ff7812 */ /* 0x000fc8000784c0ff */
[----:B------:R-:W-:-:S13]  /*16f0*/  PLOP3.LUT P1, PT, P1, P2, PT, 0x2f, 0xf2 ;  /* 0x0000000000f2781c */ /* 0x000fda0000f24577 */
[----:B------:R-:W-:Y:S05]  /*1700*/  @P1 BRA `(.L_x_48) ;  /* 0x0000000400181947 */ /* 0x000fea0003800000 */
[----:B------:R-:W-:-:S04]  /*1710*/  LOP3.LUT P1, RZ, R3, 0x7fffffff, RZ, 0xc0, !PT ;  /* 0x7fffffff03ff7812 */ /* 0x000fc8000782c0ff */
[----:B------:R-:W-:-:S13]  /*1720*/  PLOP3.LUT P0, PT, P0, P1, PT, 0x2f, 0xf2 ;  /* 0x0000000000f2781c */ /* 0x000fda0000702577 */
[----:B------:R-:W-:Y:S05]  /*1730*/  @P0 BRA `(.L_x_49) ;  /* 0x0000000400000947 */ /* 0x000fea0003800000 */
[----:B------:R-:W-:Y:S02]  /*1740*/  ISETP.GE.AND P0, PT, R16, RZ, PT ;  /* 0x000000ff1000720c */ /* 0x000fe40003f06270 */
[----:B------:R-:W-:-:S11]  /*1750*/  ISETP.GE.AND P1, PT, R17, RZ, PT ;  /* 0x000000ff1100720c */ /* 0x000fd60003f26270 */
[----:B------:R-:W-:Y:S01]  /*1760*/  @P0 MOV R15, RZ ;  /* 0x000000ff000f0202 */ /* 0x000fe20000000f00 */
[----:B------:R-:W-:Y:S01]  /*1770*/  @!P0 FFMA R0, R0, 1.84467440737095516160e+19, RZ ;  /* 0x5f80000000008823 */ /* 0x000fe200000000ff */
[----:B------:R-:W-:Y:S01]  /*1780*/  @!P0 MOV R15, 0xffffffc0 ;  /* 0xffffffc0000f8802 */ /* 0x000fe20000000f00 */
[----:B------:R-:W-:-:S03]  /*1790*/  @!P1 FFMA R3, R3, 1.84467440737095516160e+19, RZ ;  /* 0x5f80000003039823 */ /* 0x000fc600000000ff */
[----:B------:R-:W-:-:S07]  /*17a0*/  @!P1 IADD3 R15, PT, PT, R15, 0x40, RZ ;  /* 0x000000400f0f9810 */ /* 0x000fce0007ffe0ff */
.L_x_45:
[----:B------:R-:W-:Y:S01]  /*17b0*/  LEA R16, R14, 0xc0800000, 0x17 ;  /* 0xc08000000e107811 */ /* 0x000fe200078eb8ff */
[----:B------:R-:W-:Y:S01]  /*17c0*/  BSSY.RECONVERGENT B3, `(.L_x_50) ;  /* 0x0000036000037945 */ /* 0x000fe20003800200 */
[----:B------:R-:W-:Y:S02]  /*17d0*/  IADD3 R19, PT, PT, R19, -0x7f, RZ ;  /* 0xffffff8113137810 */ /* 0x000fe40007ffe0ff */
[----:B------:R-:W-:-:S03]  /*17e0*/  IADD3 R18, PT, PT, -R16, R3, RZ ;  /* 0x0000000310127210 */ /* 0x000fc60007ffe1ff */
[C---:B------:R-:W-:Y:S01]  /*17f0*/  IMAD R0, R19.reuse, -0x800000, R0 ;  /* 0xff80000013007824 */ /* 0x040fe200078e0200 */
[----:B------:R0:W1:Y:S01]  /*1800*/  MUFU.RCP R3, R18 ;  /* 0x0000001200037308 */ /* 0x0000620000001000 */
[----:B------:R-:W-:Y:S01]  /*1810*/  FADD.FTZ R17, -R18, -RZ ;  /* 0x800000ff12117221 */ /* 0x000fe20000010100 */
[----:B0-----:R-:W-:-:S05]  /*1820*/  IADD3 R18, PT, PT, R19, 0x7f, -R14 ;  /* 0x0000007f13127810 */ /* 0x001fca0007ffe80e */
[----:B------:R-:W-:Y:S02]  /*1830*/  IMAD.IADD R15, R18, 0x1, R15 ;  /* 0x00000001120f7824 */ /* 0x000fe400078e020f */
[----:B-1----:R-:W-:-:S04]  /*1840*/  FFMA R16, R3, R17, 1 ;  /* 0x3f80000003107423 */ /* 0x002fc80000000011 */
[----:B------:R-:W-:-:S04]  /*1850*/  FFMA R3, R3, R16, R3 ;  /* 0x0000001003037223 */ /* 0x000fc80000000003 */
[----:B------:R-:W-:-:S04]  /*1860*/  FFMA R16, R0, R3, RZ ;  /* 0x0000000300107223 */ /* 0x000fc800000000ff */
[----:B------:R-:W-:-:S04]  /*1870*/  FFMA R20, R17, R16, R0 ;  /* 0x0000001011147223 */ /* 0x000fc80000000000 */
[----:B------:R-:W-:-:S04]  /*1880*/  FFMA R16, R3, R20, R16 ;  /* 0x0000001403107223 */ /* 0x000fc80000000010 */
[----:B------:R-:W-:-:S04]  /*1890*/  FFMA R17, R17, R16, R0 ;  /* 0x0000001011117223 */ /* 0x000fc80000000000 */
[----:B------:R-:W-:-:S05]  /*18a0*/  FFMA R0, R3, R17, R16 ;  /* 0x0000001103007223 */ /* 0x000fca0000000010 */
[----:B------:R-:W-:-:S04]  /*18b0*/  SHF.R.U32.HI R14, RZ, 0x17, R0 ;  /* 0x00000017ff0e7819 */ /* 0x000fc80000011600 */
[----:B------:R-:W-:-:S04]  /*18c0*/  LOP3.LUT R14, R14, 0xff, RZ, 0xc0, !PT ;  /* 0x000000ff0e0e7812 */ /* 0x000fc800078ec0ff */
[----:B------:R-:W-:-:S04]  /*18d0*/  IADD3 R18, PT, PT, R14, R15, RZ ;  /* 0x0000000f0e127210 */ /* 0x000fc80007ffe0ff */
[----:B------:R-:W-:-:S04]  /*18e0*/  IADD3 R14, PT, PT, R18, -0x1, RZ ;  /* 0xffffffff120e7810 */ /* 0x000fc80007ffe0ff */
[----:B------:R-:W-:-:S13]  /*18f0*/  ISETP.GE.U32.AND P0, PT, R14, 0xfe, PT ;  /* 0x000000fe0e00780c */ /* 0x000fda0003f06070 */
[----:B------:R-:W-:Y:S05]  /*1900*/  @!P0 BRA `(.L_x_51) ;  /* 0x0000000000808947 */ /* 0x000fea0003800000 */
[----:B------:R-:W-:-:S13]  /*1910*/  ISETP.GT.AND P0, PT, R18, 0xfe, PT ;  /* 0x000000fe1200780c */ /* 0x000fda0003f04270 */
[----:B------:R-:W-:Y:S05]  /*1920*/  @P0 BRA `(.L_x_52) ;  /* 0x00000000006c0947 */ /* 0x000fea0003800000 */
[----:B------:R-:W-:-:S13]  /*1930*/  ISETP.GE.AND P0, PT, R18, 0x1, PT ;  /* 0x000000011200780c */ /* 0x000fda0003f06270 */
[----:B------:R-:W-:Y:S05]  /*1940*/  @P0 BRA `(.L_x_53) ;  /* 0x0000000000740947 */ /* 0x000fea0003800000 */
[----:B------:R-:W-:Y:S02]  /*1950*/  ISETP.GE.AND P0, PT, R18, -0x18, PT ;  /* 0xffffffe81200780c */ /* 0x000fe40003f06270 */
[----:B------:R-:W-:-:S11]  /*1960*/  LOP3.LUT R0, R0, 0x80000000, RZ, 0xc0, !PT ;  /* 0x8000000000007812 */ /* 0x000fd600078ec0ff */
[----:B------:R-:W-:Y:S05]  /*1970*/  @!P0 BRA `(.L_x_53) ;  /* 0x0000000000688947 */ /* 0x000fea0003800000 */
[CCC-:B------:R-:W-:Y:S01]  /*1980*/  FFMA.RZ R14, R3.reuse, R17.reuse, R16.reuse ;  /* 0x00000011030e7223 */ /* 0x1c0fe2000000c010 */
[C---:B------:R-:W-:Y:S02]  /*1990*/  ISETP.NE.AND P2, PT, R18.reuse, RZ, PT ;  /* 0x000000ff1200720c */ /* 0x040fe40003f45270 */
[----:B------:R-:W-:Y:S02]  /*19a0*/  ISETP.NE.AND P1, PT, R18, RZ, PT ;  /* 0x000000ff1200720c */ /* 0x000fe40003f25270 */
[----:B------:R-:W-:Y:S01]  /*19b0*/  LOP3.LUT R15, R14, 0x7fffff, RZ, 0xc0, !PT ;  /* 0x007fffff0e0f7812 */ /* 0x000fe200078ec0ff */
[CCC-:B------:R-:W-:Y:S01]  /*19c0*/  FFMA.RP R14, R3.reuse, R17.reuse, R16.reuse ;  /* 0x00000011030e7223 */ /* 0x1c0fe20000008010 */
[----:B------:R-:W-:Y:S01]  /*19d0*/  FFMA.RM R3, R3, R17, R16 ;  /* 0x0000001103037223 */ /* 0x000fe20000004010 */
[----:B------:R-:W-:Y:S02]  /*19e0*/  IADD3 R16, PT, PT, R18, 0x20, RZ ;  /* 0x0000002012107810 */ /* 0x000fe40007ffe0ff */
[----:B------:R-:W-:-:S02]  /*19f0*/  LOP3.LUT R15, R15, 0x800000, RZ, 0xfc, !PT ;  /* 0x008000000f0f7812 */ /* 0x000fc400078efcff */
[----:B------:R-:W-:Y:S02]  /*1a00*/  IADD3 R17, PT, PT, -R18, RZ, RZ ;  /* 0x000000ff12117210 */ /* 0x000fe40007ffe1ff */
[----:B------:R-:W-:Y:S02]  /*1a10*/  SHF.L.U32 R16, R15, R16, RZ ;  /* 0x000000100f107219 */ /* 0x000fe400000006ff */
[----:B------:R-:W-:Y:S02]  /*1a20*/  FSETP.NEU.FTZ.AND P0, PT, R14, R3, PT ;  /* 0x000000030e00720b */ /* 0x000fe40003f1d000 */
[----:B------:R-:W-:Y:S02]  /*1a30*/  SEL R14, R17, RZ, P2 ;  /* 0x000000ff110e7207 */ /* 0x000fe40001000000 */
[----:B------:R-:W-:Y:S02]  /*1a40*/  ISETP.NE.AND P1, PT, R16, RZ, P1 ;  /* 0x000000ff1000720c */ /* 0x000fe40000f25270 */
[----:B------:R-:W-:-:S02]  /*1a50*/  SHF.R.U32.HI R14, RZ, R14, R15 ;  /* 0x0000000eff0e7219 */ /* 0x000fc4000001160f */
[----:B------:R-:W-:Y:S02]  /*1a60*/  PLOP3.LUT P0, PT, P0, P1, PT, 0xf8, 0x8f ;  /* 0x00000000008f781c */ /* 0x000fe40000703f70 */
[----:B------:R-:W-:Y:S02]  /*1a70*/  SHF.R.U32.HI R16, RZ, 0x1, R14 ;  /* 0x00000001ff107819 */ /* 0x000fe4000001160e */
[----:B------:R-:W-:-:S04]  /*1a80*/  SEL R3, RZ, 0x1, !P0 ;  /* 0x00000001ff037807 */ /* 0x000fc80004000000 */
[----:B------:R-:W-:-:S04]  /*1a90*/  LOP3.LUT R3, R3, 0x1, R16, 0xf8, !PT ;  /* 0x0000000103037812 */ /* 0x000fc800078ef810 */
[----:B------:R-:W-:-:S04]  /*1aa0*/  LOP3.LUT R3, R3, R14, RZ, 0xc0, !PT ;  /* 0x0000000e03037212 */ /* 0x000fc800078ec0ff */
[----:B------:R-:W-:-:S04]  /*1ab0*/  IADD3 R3, PT, PT, R16, R3, RZ ;  /* 0x0000000310037210 */ /* 0x000fc80007ffe0ff */
[----:B------:R-:W-:Y:S01]  /*1ac0*/  LOP3.LUT R0, R3, R0, RZ, 0xfc, !PT ;  /* 0x0000000003007212 */ /* 0x000fe200078efcff */
[----:B------:R-:W-:Y:S06]  /*1ad0*/  BRA `(.L_x_53) ;  /* 0x0000000000107947 */ /* 0x000fec0003800000 */
.L_x_52:
[----:B------:R-:W-:-:S04]  /*1ae0*/  LOP3.LUT R0, R0, 0x80000000, RZ, 0xc0, !PT ;  /* 0x8000000000007812 */ /* 0x000fc800078ec0ff */
[----:B------:R-:W-:Y:S01]  /*1af0*/  LOP3.LUT R0, R0, 0x7f800000, RZ, 0xfc, !PT ;  /* 0x7f80000000007812 */ /* 0x000fe200078efcff */
[----:B------:R-:W-:Y:S06]  /*1b00*/  BRA `(.L_x_53) ;  /* 0x0000000000047947 */ /* 0x000fec0003800000 */
.L_x_51:
[----:B------:R-:W-:-:S07]  /*1b10*/  LEA R0, R15, R0, 0x17 ;  /* 0x000000000f007211 */ /* 0x000fce00078eb8ff */
.L_x_53:
[----:B------:R-:W-:Y:S05]  /*1b20*/  BSYNC.RECONVERGENT B3 ;  /* 0x0000000000037941 */ /* 0x000fea0003800200 */
.L_x_50:
[----:B------:R-:W-:Y:S05]  /*1b30*/  BRA `(.L_x_54) ;  /* 0x0000000000207947 */ /* 0x000fea0003800000 */
.L_x_49:
[----:B------:R-:W-:-:S04]  /*1b40*/  LOP3.LUT R0, R3, 0x80000000, R0, 0x48, !PT ;  /* 0x8000000003007812 */ /* 0x000fc800078e4800 */
[----:B------:R-:W-:Y:S01]  /*1b50*/  LOP3.LUT R0, R0, 0x7f800000, RZ, 0xfc, !PT ;  /* 0x7f80000000007812 */ /* 0x000fe200078efcff */
[----:B------:R-:W-:Y:S06]  /*1b60*/  BRA `(.L_x_54) ;  /* 0x0000000000147947 */ /* 0x000fec0003800000 */
.L_x_48:
[----:B------:R-:W-:Y:S01]  /*1b70*/  LOP3.LUT R0, R3, 0x80000000, R0, 0x48, !PT ;  /* 0x8000000003007812 */ /* 0x000fe200078e4800 */
[----:B------:R-:W-:Y:S06]  /*1b80*/  BRA `(.L_x_54) ;  /* 0x00000000000c7947 */ /* 0x000fec0003800000 */
.L_x_47:
[----:B------:R-:W0:Y:S01]  /*1b90*/  MUFU.RSQ R0, -QNAN ;  /* 0xffc0000000007908 */ /* 0x000e220000001400 */
[----:B------:R-:W-:Y:S05]  /*1ba0*/  BRA `(.L_x_54) ;  /* 0x0000000000047947 */ /* 0x000fea0003800000 */
.L_x_46:
[----:B------:R-:W-:-:S07]  /*1bb0*/  FADD.FTZ R0, R0, R3 ;  /* 0x0000000300007221 */ /* 0x000fce0000010000 */
.L_x_54:
[----:B------:R-:W-:Y:S05]  /*1bc0*/  BSYNC.RECONVERGENT B2 ;  /* 0x0000000000027941 */ /* 0x000fea0003800200 */
.L_x_44:
[----:B------:R-:W-:-:S04]  /*1bd0*/  HFMA2 R3, -RZ, RZ, 0, 0 ;  /* 0x00000000ff037431 */ /* 0x000fc800000001ff */
[----:B0-----:R-:W-:Y:S05]  /*1be0*/  RET.REL.NODEC R2 `(_Z6kerneliP6SpherePf) ;  /* 0xffffffe402047950 */ /* 0x001fea0003c3ffff */
.L_x_55:
[----:B------:R-:W-:-:S00]  /*1bf0*/  BRA `(.L_x_55) ;  /* 0xfffffffc00fc7947 */ /* 0x000fc0000383ffff */
[----:B------:R-:W-:-:S00]  /*1c00*/  NOP ;  /* 0x0000000000007918 */ /* 0x000fc00000000000 */
[----:B------:R-:W-:-:S00]  /*1c10*/  NOP ;  /* 0x0000000000007918 */ /* 0x000fc00000000000 */
[----:B------:R-:W-:-:S00]  /*1c20*/  NOP ;  /* 0x0000000000007918 */ /* 0x000fc00000000000 */
[----:B------:R-:W-:-:S00]  /*1c30*/  NOP ;  /* 0x0000000000007918 */ /* 0x000fc00000000000 */
[----:B------:R-:W-:-:S00]  /*1c40*/  NOP ;  /* 0x0000000000007918 */ /* 0x000fc00000000000 */
[----:B------:R-:W-:-:S00]  /*1c50*/  NOP ;  /* 0x0000000000007918 */ /* 0x000fc00000000000 */
[----:B------:R-:W-:-:S00]  /*1c60*/  NOP ;  /* 0x0000000000007918 */ /* 0x000fc00000000000 */
[----:B------:R-:W-:-:S00]  /*1c70*/  NOP ;  /* 0x0000000000007918 */ /* 0x000fc00000000000 */
.L_x_57:


//--------------------- .nv.shared.reserved.0     --------------------------
	.section	.nv.shared.reserved.0,"aw",@nobits
	.weak		__nv_reservedSMEM_offset_0_alias
	.size		__nv_reservedSMEM_offset_0_alias, 0, 64
	.other		__nv_reservedSMEM_offset_0_alias,@"STO_CUDA_RESERVED_SHARED STV_DEFAULT"
__nv_reservedSMEM_offset_0_alias:
	.zero		0
	.zero		64


//--------------------- .nv.constant0._Z6kerneliP6SpherePf --------------------------
	.section	.nv.constant0._Z6kerneliP6SpherePf,"a",@progbits
	.sectionflags	@""
	.align	4
.nv.constant0._Z6kerneliP6SpherePf:
	.zero		920


//--------------------- SYMBOLS --------------------------

	.type		.nv.reservedSmem.offset0,@object
	.size		.nv.reservedSmem.offset0,0x4
